//
// Generated by NVIDIA NVVM Compiler
//
// Compiler Build ID: CL-36424714
// Cuda compilation tools, release 13.0, V13.0.88
// Based on NVVM 20.0.0
//

.version 9.0
.target sm_100
.address_size 64

	// .globl	_Z12mandelKernelPiffiffii

.visible .entry _Z12mandelKernelPiffiffii(
	.param .u64 .ptr .align 1 _Z12mandelKernelPiffiffii_param_0,
	.param .f32 _Z12mandelKernelPiffiffii_param_1,
	.param .f32 _Z12mandelKernelPiffiffii_param_2,
	.param .u32 _Z12mandelKernelPiffiffii_param_3,
	.param .f32 _Z12mandelKernelPiffiffii_param_4,
	.param .f32 _Z12mandelKernelPiffiffii_param_5,
	.param .u32 _Z12mandelKernelPiffiffii_param_6,
	.param .u32 _Z12mandelKernelPiffiffii_param_7
)
{
	.reg .pred 	%p<4>;
	.reg .b32 	%r<19>;
	.reg .b32 	%f<20>;
	.reg .b64 	%rd<5>;

	ld.param.u64 	%rd1, [_Z12mandelKernelPiffiffii_param_0];
	ld.param.f32 	%f9, [_Z12mandelKernelPiffiffii_param_1];
	ld.param.f32 	%f10, [_Z12mandelKernelPiffiffii_param_2];
	ld.param.u32 	%r7, [_Z12mandelKernelPiffiffii_param_3];
	ld.param.f32 	%f11, [_Z12mandelKernelPiffiffii_param_4];
	ld.param.f32 	%f12, [_Z12mandelKernelPiffiffii_param_5];
	ld.param.u32 	%r5, [_Z12mandelKernelPiffiffii_param_7];
	mov.u32 	%r8, %ctaid.x;
	mov.u32 	%r9, %ntid.x;
	mov.u32 	%r10, %tid.x;
	mad.lo.s32 	%r11, %r8, %r9, %r10;
	mov.u32 	%r12, %ctaid.y;
	mov.u32 	%r13, %ntid.y;
	mov.u32 	%r14, %tid.y;
	mad.lo.s32 	%r15, %r12, %r13, %r14;
	cvt.rn.f32.s32 	%f13, %r11;
	fma.rn.f32 	%f1, %f10, %f13, %f9;
	cvt.rn.f32.u32 	%f14, %r15;
	fma.rn.f32 	%f2, %f12, %f14, %f11;
	mad.lo.s32 	%r1, %r7, %r15, %r11;
	setp.lt.s32 	%p1, %r5, 1;
	mov.b32 	%r18, 0;
	@%p1 bra 	$L__BB0_4;
	mov.b32 	%r17, 0;
	mov.f32 	%f18, %f2;
	mov.f32 	%f19, %f1;
$L__BB0_2:
	mul.f32 	%f5, %f19, %f19;
	mul.f32 	%f6, %f18, %f18;
	add.f32 	%f15, %f5, %f6;
	setp.gt.f32 	%p2, %f15, 0f40800000;
	mov.u32 	%r18, %r17;
	@%p2 bra 	$L__BB0_4;
	sub.f32 	%f16, %f5, %f6;
	add.f32 	%f17, %f19, %f19;
	add.f32 	%f19, %f1, %f16;
	fma.rn.f32 	%f18, %f17, %f18, %f2;
	add.s32 	%r17, %r17, 1;
	setp.ne.s32 	%p3, %r17, %r5;
	mov.u32 	%r18, %r5;
	@%p3 bra 	$L__BB0_2;
$L__BB0_4:
	cvta.to.global.u64 	%rd2, %rd1;
	mul.wide.s32 	%rd3, %r1, 4;
	add.s64 	%rd4, %rd2, %rd3;
	st.global.u32 	[%rd4], %r18;
	ret;

}


// ===== COMPILED SASS (sm_100) =====

	.target	sm_100

	.elftype	@"ET_EXEC"


//--------------------- .note.nv.tkinfo           --------------------------
	.section	.note.nv.tkinfo,"",@"SHT_NOTE"
	.sectionflags	@"SHF_NOTE_NV_TKINFO"
	.tkinfo
        /*0018*/ 	.word	0x00000002
        /*0030*/ 	.string	""
        /*0030*/ 	.string	"ptxas"
        /*0030*/ 	.string	"Cuda compilation tools, release 13.0, V13.0.88"
        /*0030*/ 	.string	"Build cuda_13.0.r13.0/compiler.36424714_0"
        /*0030*/ 	.string	"-arch sm_100 -m 64 "



//--------------------- .note.nv.cuinfo           --------------------------
	.section	.note.nv.cuinfo,"",@"SHT_NOTE"
	.sectionflags	@"SHF_NOTE_NV_CUINFO"
        /*0018*/ 	.short	0x0002
        /*001a*/ 	.short	0x0064
        /*001c*/ 	.short	0x0082
	.zero		2


//--------------------- .nv.info                  --------------------------
	.section	.nv.info,"",@"SHT_CUDA_INFO"
	.align	4


	//----- nvinfo : EIATTR_REGCOUNT
	.align		4
        /*0000*/ 	.byte	0x04, 0x2f
        /*0002*/ 	.short	(.L_1 - .L_0)
	.align		4
.L_0:
        /*0004*/ 	.word	index@(_Z12mandelKernelPiffiffii)
        /*0008*/ 	.word	0x00000010


	//----- nvinfo : EIATTR_FRAME_SIZE
	.align		4
.L_1:
        /*000c*/ 	.byte	0x04, 0x11
        /*000e*/ 	.short	(.L_3 - .L_2)
	.align		4
.L_2:
        /*0010*/ 	.word	index@(_Z12mandelKernelPiffiffii)
        /*0014*/ 	.word	0x00000000


	//----- nvinfo : EIATTR_MIN_STACK_SIZE
	.align		4
.L_3:
        /*0018*/ 	.byte	0x04, 0x12
        /*001a*/ 	.short	(.L_5 - .L_4)
	.align		4
.L_4:
        /*001c*/ 	.word	index@(_Z12mandelKernelPiffiffii)
        /*0020*/ 	.word	0x00000000
.L_5:


//--------------------- .nv.compat                --------------------------
	.section	.nv.compat,"",@"SHT_CUDA_COMPAT_INFO"
	.align	4
        /*0000*/ 	.byte	0x02, 0x09, 0x00, 0x00, 0x02, 0x02, 0x01, 0x00, 0x02, 0x05, 0x05, 0x00, 0x03, 0x07, 0x01, 0x01
        /*0010*/ 	.byte	0x02, 0x03, 0x00, 0x00, 0x02, 0x06, 0x01, 0x00, 0x04, 0x0b, 0x08, 0x00, 0x01, 0x00, 0x00, 0x00
        /*0020*/ 	.byte	0x00, 0x00, 0x00, 0x00


//--------------------- .nv.info._Z12mandelKernelPiffiffii --------------------------
	.section	.nv.info._Z12mandelKernelPiffiffii,"",@"SHT_CUDA_INFO"
	.sectionflags	@""
	.align	4


	//----- nvinfo : EIATTR_CUDA_API_VERSION
	.align		4
        /*0000*/ 	.byte	0x04, 0x37
        /*0002*/ 	.short	(.L_7 - .L_6)
.L_6:
        /*0004*/ 	.word	0x00000082


	//----- nvinfo : EIATTR_KPARAM_INFO
	.align		4
.L_7:
        /*0008*/ 	.byte	0x04, 0x17
        /*000a*/ 	.short	(.L_9 - .L_8)
.L_8:
        /*000c*/ 	.word	0x00000000
        /*0010*/ 	.short	0x0007
        /*0012*/ 	.short	0x0020
        /*0014*/ 	.byte	0x00, 0xf0, 0x11, 0x00


	//----- nvinfo : EIATTR_KPARAM_INFO
	.align		4
.L_9:
        /*0018*/ 	.byte	0x04, 0x17
        /*001a*/ 	.short	(.L_11 - .L_10)
.L_10:
        /*001c*/ 	.word	0x00000000
        /*0020*/ 	.short	0x0006
        /*0022*/ 	.short	0x001c
        /*0024*/ 	.byte	0x00, 0xf0, 0x11, 0x00


	//----- nvinfo : EIATTR_KPARAM_INFO
	.align		4
.L_11:
        /*0028*/ 	.byte	0x04, 0x17
        /*002a*/ 	.short	(.L_13 - .L_12)
.L_12:
        /*002c*/ 	.word	0x00000000
        /*0030*/ 	.short	0x0005
        /*0032*/ 	.short	0x0018
        /*0034*/ 	.byte	0x00, 0xf0, 0x11, 0x00


	//----- nvinfo : EIATTR_KPARAM_INFO
	.align		4
.L_13:
        /*0038*/ 	.byte	0x04, 0x17
        /*003a*/ 	.short	(.L_15 - .L_14)
.L_14:
        /*003c*/ 	.word	0x00000000
        /*0040*/ 	.short	0x0004
        /*0042*/ 	.short	0x0014
        /*0044*/ 	.byte	0x00, 0xf0, 0x11, 0x00


	//----- nvinfo : EIATTR_KPARAM_INFO
	.align		4
.L_15:
        /*0048*/ 	.byte	0x04, 0x17
        /*004a*/ 	.short	(.L_17 - .L_16)
.L_16:
        /*004c*/ 	.word	0x00000000
        /*0050*/ 	.short	0x0003
        /*0052*/ 	.short	0x0010
        /*0054*/ 	.byte	0x00, 0xf0, 0x11, 0x00


	//----- nvinfo : EIATTR_KPARAM_INFO
	.align		4
.L_17:
        /*0058*/ 	.byte	0x04, 0x17
        /*005a*/ 	.short	(.L_19 - .L_18)
.L_18:
        /*005c*/ 	.word	0x00000000
        /*0060*/ 	.short	0x0002
        /*0062*/ 	.short	0x000c
        /*0064*/ 	.byte	0x00, 0xf0, 0x11, 0x00


	//----- nvinfo : EIATTR_KPARAM_INFO
	.align		4
.L_19:
        /*0068*/ 	.byte	0x04, 0x17
        /*006a*/ 	.short	(.L_21 - .L_20)
.L_20:
        /*006c*/ 	.word	0x00000000
        /*0070*/ 	.short	0x0001
        /*0072*/ 	.short	0x0008
        /*0074*/ 	.byte	0x00, 0xf0, 0x11, 0x00


	//----- nvinfo : EIATTR_KPARAM_INFO
	.align		4
.L_21:
        /*0078*/ 	.byte	0x04, 0x17
        /*007a*/ 	.short	(.L_23 - .L_22)
.L_22:
        /*007c*/ 	.word	0x00000000
        /*0080*/ 	.short	0x0000
        /*0082*/ 	.short	0x0000
        /*0084*/ 	.byte	0x00, 0xf5, 0x21, 0x00


	//----- nvinfo : EIATTR_SPARSE_MMA_MASK
	.align		4
.L_23:
        /*0088*/ 	.byte	0x03, 0x50
        /*008a*/ 	.short	0x0000


	//----- nvinfo : EIATTR_MAXREG_COUNT
	.align		4
        /*008c*/ 	.byte	0x03, 0x1b
        /*008e*/ 	.short	0x00ff


	//----- nvinfo : EIATTR_MERCURY_ISA_VERSION
	.align		4
        /*0090*/ 	.byte	0x03, 0x5f
        /*0092*/ 	.short	0x0101


	//----- nvinfo : EIATTR_VRC_CTA_INIT_COUNT
	.align		4
        /*0094*/ 	.byte	0x02, 0x4a
	.zero		1
	.zero		1


	//----- nvinfo : EIATTR_EXIT_INSTR_OFFSETS
	.align		4
        /*0098*/ 	.byte	0x04, 0x1c
        /*009a*/ 	.short	(.L_25 - .L_24)


	//   ....[0]....
.L_24:
        /*009c*/ 	.word	0x000002d0


	//----- nvinfo : EIATTR_CRS_STACK_SIZE
	.align		4
.L_25:
        /*00a0*/ 	.byte	0x04, 0x1e
        /*00a2*/ 	.short	(.L_27 - .L_26)
.L_26:
        /*00a4*/ 	.word	0x00000000


	//----- nvinfo : EIATTR_CBANK_PARAM_SIZE
	.align		4
.L_27:
        /*00a8*/ 	.byte	0x03, 0x19
        /*00aa*/ 	.short	0x0024


	//----- nvinfo : EIATTR_PARAM_CBANK
	.align		4
        /*00ac*/ 	.byte	0x04, 0x0a
        /*00ae*/ 	.short	(.L_29 - .L_28)
	.align		4
.L_28:
        /*00b0*/ 	.word	index@(.nv.constant0._Z12mandelKernelPiffiffii)
        /*00b4*/ 	.short	0x0380
        /*00b6*/ 	.short	0x0024


	//----- nvinfo : EIATTR_SW_WAR
	.align		4
.L_29:
        /*00b8*/ 	.byte	0x04, 0x36
        /*00ba*/ 	.short	(.L_31 - .L_30)
.L_30:
        /*00bc*/ 	.word	0x00000008
.L_31:


//--------------------- .nv.callgraph             --------------------------
	.section	.nv.callgraph,"",@"SHT_CUDA_CALLGRAPH"
	.align	4
	.sectionentsize	8
	.align		4
        /*0000*/ 	.word	0x00000000
	.align		4
        /*0004*/ 	.word	0xffffffff
	.align		4
        /*0008*/ 	.word	0x00000000
	.align		4
        /*000c*/ 	.word	0xfffffffe
	.align		4
        /*0010*/ 	.word	0x00000000
	.align		4
        /*0014*/ 	.word	0xfffffffd
	.align		4
        /*0018*/ 	.word	0x00000000
	.align		4
        /*001c*/ 	.word	0xfffffffc


//--------------------- .text._Z12mandelKernelPiffiffii --------------------------
	.section	.text._Z12mandelKernelPiffiffii,"ax",@progbits
	.align	128
        .global         _Z12mandelKernelPiffiffii
        .type           _Z12mandelKernelPiffiffii,@function
        .size           _Z12mandelKernelPiffiffii,(.L_x_4 - _Z12mandelKernelPiffiffii)
        .other          _Z12mandelKernelPiffiffii,@"STO_CUDA_ENTRY STV_DEFAULT"
_Z12mandelKernelPiffiffii:
.text._Z12mandelKernelPiffiffii:
[----:B------:R-:W-:Y:S01]  /*0000*/  LDC R1, c[0x0][0x37c] ;  /* 0x0000df00ff017b82 */ /* 0x000fe20000000800 */
[----:B------:R-:W0:Y:S07]  /*0010*/  S2R R0, SR_TID.X ;  /* 0x0000000000007919 */ /* 0x000e2e0000002100 */
[----:B------:R-:W0:Y:S01]  /*0020*/  S2UR UR4, SR_CTAID.X ;  /* 0x00000000000479c3 */ /* 0x000e220000002500 */
[----:B------:R-:W1:Y:S01]  /*0030*/  LDCU UR7, c[0x0][0x3a0] ;  /* 0x00007400ff0777ac */ /* 0x000e620008000800 */
[----:B------:R-:W2:Y:S01]  /*0040*/  S2R R5, SR_TID.Y ;  /* 0x0000000000057919 */ /* 0x000ea20000002200 */
[----:B------:R-:W3:Y:S05]  /*0050*/  LDCU UR6, c[0x0][0x398] ;  /* 0x00007300ff0677ac */ /* 0x000eea0008000800 */
[----:B------:R-:W0:Y:S08]  /*0060*/  LDC R3, c[0x0][0x360] ;  /* 0x0000d800ff037b82 */ /* 0x000e300000000800 */
[----:B------:R-:W2:Y:S01]  /*0070*/  S2UR UR5, SR_CTAID.Y ;  /* 0x00000000000579c3 */ /* 0x000ea20000002600 */
[----:B-1----:R-:W-:-:S07]  /*0080*/  UISETP.GE.AND UP0, UPT, UR7, 0x1, UPT ;  /* 0x000000010700788c */ /* 0x002fce000bf06270 */
[----:B------:R-:W2:Y:S08]  /*0090*/  LDC R2, c[0x0][0x364] ;  /* 0x0000d900ff027b82 */ /* 0x000eb00000000800 */
[----:B------:R-:W1:Y:S01]  /*00a0*/  LDC.64 R8, c[0x0][0x388] ;  /* 0x0000e200ff087b82 */ /* 0x000e620000000a00 */
[----:B0-----:R-:W-:-:S07]  /*00b0*/  IMAD R3, R3, UR4, R0 ;  /* 0x0000000403037c24 */ /* 0x001fce000f8e0200 */
[----:B------:R-:W0:Y:S01]  /*00c0*/  LDC.64 R10, c[0x0][0x390] ;  /* 0x0000e400ff0a7b82 */ /* 0x000e220000000a00 */
[----:B--2---:R-:W-:Y:S01]  /*00d0*/  IMAD R0, R2, UR5, R5 ;  /* 0x0000000502007c24 */ /* 0x004fe2000f8e0205 */
[----:B------:R-:W-:Y:S01]  /*00e0*/  I2FP.F32.S32 R5, R3 ;  /* 0x0000000300057245 */ /* 0x000fe20000201400 */
[----:B------:R-:W2:Y:S03]  /*00f0*/  LDCU.64 UR4, c[0x0][0x358] ;  /* 0x00006b00ff0477ac */ /* 0x000ea60008000a00 */
[----:B------:R-:W-:Y:S01]  /*0100*/  I2FP.F32.U32 R2, R0 ;  /* 0x0000000000027245 */ /* 0x000fe20000201000 */
[----:B-1----:R-:W-:Y:S01]  /*0110*/  FFMA R5, R5, R9, R8 ;  /* 0x0000000905057223 */ /* 0x002fe20000000008 */
[----:B------:R-:W-:Y:S02]  /*0120*/  HFMA2 R9, -RZ, RZ, 0, 0 ;  /* 0x00000000ff097431 */ /* 0x000fe400000001ff */
[----:B0-----:R-:W-:-:S02]  /*0130*/  IMAD R7, R0, R10, R3 ;  /* 0x0000000a00077224 */ /* 0x001fc400078e0203 */
[----:B---3--:R-:W-:Y:S01]  /*0140*/  FFMA R2, R2, UR6, R11 ;  /* 0x0000000602027c23 */ /* 0x008fe2000800000b */
[----:B--2---:R-:W-:Y:S06]  /*0150*/  BRA.U !UP0, `(.L_x_0) ;  /* 0x0000000108507547 */ /* 0x004fec000b800000 */
[----:B------:R-:W-:Y:S01]  /*0160*/  BSSY.RECONVERGENT B0, `(.L_x_0) ;  /* 0x0000013000007945 */ /* 0x000fe20003800200 */
[----:B------:R-:W-:Y:S01]  /*0170*/  MOV R9, RZ ;  /* 0x000000ff00097202 */ /* 0x000fe20000000f00 */
[----:B------:R-:W0:Y:S01]  /*0180*/  LDCU UR6, c[0x0][0x3a0] ;  /* 0x00007400ff0677ac */ /* 0x000e220008000800 */
[----:B------:R-:W-:Y:S02]  /*0190*/  MOV R3, R2 ;  /* 0x0000000200037202 */ /* 0x000fe40000000f00 */
[----:B------:R-:W-:Y:S01]  /*01a0*/  MOV R0, R5 ;  /* 0x0000000500007202 */ /* 0x000fe20000000f00 */
[----:B------:R-:W1:Y:S06]  /*01b0*/  LDCU UR7, c[0x0][0x3a0] ;  /* 0x00007400ff0777ac */ /* 0x000e6c0008000800 */
.L_x_2:
[----:B------:R-:W-:Y:S01]  /*01c0*/  FMUL R4, R0, R0 ;  /* 0x0000000000047220 */ /* 0x000fe20000400000 */
[----:B------:R-:W-:-:S04]  /*01d0*/  FMUL R13, R3, R3 ;  /* 0x00000003030d7220 */ /* 0x000fc80000400000 */
[----:B------:R-:W-:-:S05]  /*01e0*/  FADD R6, R4, R13 ;  /* 0x0000000d04067221 */ /* 0x000fca0000000000 */
[----:B------:R-:W-:-:S13]  /*01f0*/  FSETP.GT.AND P0, PT, R6, 4, PT ;  /* 0x408000000600780b */ /* 0x000fda0003f04000 */
[----:B------:R-:W-:Y:S05]  /*0200*/  @P0 BRA `(.L_x_1) ;  /* 0x0000000000200947 */ /* 0x000fea0003800000 */
[----:B------:R-:W-:Y:S01]  /*0210*/  IADD3 R9, PT, PT, R9, 0x1, RZ ;  /* 0x0000000109097810 */ /* 0x000fe20007ffe0ff */
[----:B------:R-:W-:Y:S01]  /*0220*/  FADD R11, R0, R0 ;  /* 0x00000000000b7221 */ /* 0x000fe20000000000 */
[----:B------:R-:W-:Y:S02]  /*0230*/  FADD R0, R4, -R13 ;  /* 0x8000000d04007221 */ /* 0x000fe40000000000 */
[----:B-1----:R-:W-:Y:S01]  /*0240*/  ISETP.NE.AND P0, PT, R9, UR7, PT ;  /* 0x0000000709007c0c */ /* 0x002fe2000bf05270 */
[----:B------:R-:W-:Y:S01]  /*0250*/  FFMA R3, R11, R3, R2 ;  /* 0x000000030b037223 */ /* 0x000fe20000000002 */
[----:B------:R-:W-:-:S11]  /*0260*/  FADD R0, R5, R0 ;  /* 0x0000000005007221 */ /* 0x000fd60000000000 */
[----:B------:R-:W-:Y:S05]  /*0270*/  @P0 BRA `(.L_x_2) ;  /* 0xfffffffc00d00947 */ /* 0x000fea000383ffff */
[----:B0-----:R-:W-:-:S07]  /*0280*/  MOV R9, UR6 ;  /* 0x0000000600097c02 */ /* 0x001fce0008000f00 */
.L_x_1:
[----:B01----:R-:W-:Y:S05]  /*0290*/  BSYNC.RECONVERGENT B0 ;  /* 0x0000000000007941 */ /* 0x003fea0003800200 */
.L_x_0:
[----:B------:R-:W0:Y:S02]  /*02a0*/  LDC.64 R2, c[0x0][0x380] ;  /* 0x0000e000ff027b82 */ /* 0x000e240000000a00 */
[----:B0-----:R-:W-:-:S05]  /*02b0*/  IMAD.WIDE R2, R7, 0x4, R2 ;  /* 0x0000000407027825 */ /* 0x001fca00078e0202 */
[----:B------:R-:W-:Y:S01]  /*02c0*/  STG.E desc[UR4][R2.64], R9 ;  /* 0x0000000902007986 */ /* 0x000fe2000c101904 */
[----:B------:R-:W-:Y:S05]  /*02d0*/  EXIT ;  /* 0x000000000000794d */ /* 0x000fea0003800000 */
.L_x_3:
[----:B------:R-:W-:-:S00]  /*02e0*/  BRA `(.L_x_3) ;  /* 0xfffffffc00fc7947 */ /* 0x000fc0000383ffff */
[----:B------:R-:W-:-:S00]  /*02f0*/  NOP ;  /* 0x0000000000007918 */ /* 0x000fc00000000000 */
        /* <DEDUP_REMOVED lines=8> */
.L_x_4:


//--------------------- .nv.shared.reserved.0     --------------------------
	.section	.nv.shared.reserved.0,"aw",@nobits
	.weak		__nv_reservedSMEM_offset_0_alias
	.size		__nv_reservedSMEM_offset_0_alias, 0, 64
	.other		__nv_reservedSMEM_offset_0_alias,@"STO_CUDA_RESERVED_SHARED STV_DEFAULT"
__nv_reservedSMEM_offset_0_alias:
	.zero		0
	.zero		64


//--------------------- .nv.constant0._Z12mandelKernelPiffiffii --------------------------
	.section	.nv.constant0._Z12mandelKernelPiffiffii,"a",@progbits
	.sectionflags	@""
	.align	4
.nv.constant0._Z12mandelKernelPiffiffii:
	.zero		932


//--------------------- SYMBOLS --------------------------

	.type		.nv.reservedSmem.offset0,@object
	.size		.nv.reservedSmem.offset0,0x4
